//
// Generated by NVIDIA NVVM Compiler
//
// Compiler Build ID: CL-36424714
// Cuda compilation tools, release 13.0, V13.0.88
// Based on NVVM 20.0.0
//

.version 9.0
.target sm_100
.address_size 64

	// .globl	_Z16wmma_loop_kernelI6__halfLi1000000EEvPT_Pfi

.visible .entry _Z16wmma_loop_kernelI6__halfLi1000000EEvPT_Pfi(
	.param .u64 .ptr .align 1 _Z16wmma_loop_kernelI6__halfLi1000000EEvPT_Pfi_param_0,
	.param .u64 .ptr .align 1 _Z16wmma_loop_kernelI6__halfLi1000000EEvPT_Pfi_param_1,
	.param .u32 _Z16wmma_loop_kernelI6__halfLi1000000EEvPT_Pfi_param_2
)
{
	.reg .pred 	%p<2>;
	.reg .b32 	%r<31>;
	.reg .b32 	%f<530>;
	.reg .b64 	%rd<9>;

	ld.param.u64 	%rd2, [_Z16wmma_loop_kernelI6__halfLi1000000EEvPT_Pfi_param_0];
	ld.param.u64 	%rd1, [_Z16wmma_loop_kernelI6__halfLi1000000EEvPT_Pfi_param_1];
	ld.param.u32 	%r20, [_Z16wmma_loop_kernelI6__halfLi1000000EEvPT_Pfi_param_2];
	mov.u32 	%r22, %tid.x;
	mov.u32 	%r23, %ctaid.x;
	mov.u32 	%r24, %ntid.x;
	mad.lo.s32 	%r25, %r23, %r24, %r22;
	shr.s32 	%r26, %r25, 31;
	shr.u32 	%r27, %r26, 27;
	add.s32 	%r28, %r25, %r27;
	shr.s32 	%r29, %r28, 5;
	cvta.to.global.u64 	%rd3, %rd2;
	shl.b32 	%r1, %r29, 4;
	mul.wide.s32 	%rd4, %r1, 2;
	add.s64 	%rd5, %rd3, %rd4;
	wmma.load.a.sync.aligned.row.m16n16k16.global.f16 	{%r2, %r3, %r4, %r5, %r6, %r7, %r8, %r9}, [%rd5], %r20;
	wmma.load.b.sync.aligned.row.m16n16k16.global.f16 	{%r10, %r11, %r12, %r13, %r14, %r15, %r16, %r17}, [%rd5], %r20;
	mov.b32 	%r30, 0;
	mov.f32 	%f522, 0f00000000;
	mov.f32 	%f523, %f522;
	mov.f32 	%f524, %f522;
	mov.f32 	%f525, %f522;
	mov.f32 	%f526, %f522;
	mov.f32 	%f527, %f522;
	mov.f32 	%f528, %f522;
	mov.f32 	%f529, %f522;
$L__BB0_1:
	wmma.mma.sync.aligned.row.row.m16n16k16.f32.f32 {%f18, %f19, %f20, %f21, %f22, %f23, %f24, %f25}, {%r2, %r3, %r4, %r5, %r6, %r7, %r8, %r9}, {%r10, %r11, %r12, %r13, %r14, %r15, %r16, %r17}, {%f529, %f528, %f527, %f526, %f525, %f524, %f523, %f522};
	wmma.mma.sync.aligned.row.row.m16n16k16.f32.f32 {%f26, %f27, %f28, %f29, %f30, %f31, %f32, %f33}, {%r2, %r3, %r4, %r5, %r6, %r7, %r8, %r9}, {%r10, %r11, %r12, %r13, %r14, %r15, %r16, %r17}, {%f18, %f19, %f20, %f21, %f22, %f23, %f24, %f25};
	wmma.mma.sync.aligned.row.row.m16n16k16.f32.f32 {%f34, %f35, %f36, %f37, %f38, %f39, %f40, %f41}, {%r2, %r3, %r4, %r5, %r6, %r7, %r8, %r9}, {%r10, %r11, %r12, %r13, %r14, %r15, %r16, %r17}, {%f26, %f27, %f28, %f29, %f30, %f31, %f32, %f33};
	wmma.mma.sync.aligned.row.row.m16n16k16.f32.f32 {%f42, %f43, %f44, %f45, %f46, %f47, %f48, %f49}, {%r2, %r3, %r4, %r5, %r6, %r7, %r8, %r9}, {%r10, %r11, %r12, %r13, %r14, %r15, %r16, %r17}, {%f34, %f35, %f36, %f37, %f38, %f39, %f40, %f41};
	wmma.mma.sync.aligned.row.row.m16n16k16.f32.f32 {%f50, %f51, %f52, %f53, %f54, %f55, %f56, %f57}, {%r2, %r3, %r4, %r5, %r6, %r7, %r8, %r9}, {%r10, %r11, %r12, %r13, %r14, %r15, %r16, %r17}, {%f42, %f43, %f44, %f45, %f46, %f47, %f48, %f49};
	wmma.mma.sync.aligned.row.row.m16n16k16.f32.f32 {%f58, %f59, %f60, %f61, %f62, %f63, %f64, %f65}, {%r2, %r3, %r4, %r5, %r6, %r7, %r8, %r9}, {%r10, %r11, %r12, %r13, %r14, %r15, %r16, %r17}, {%f50, %f51, %f52, %f53, %f54, %f55, %f56, %f57};
	wmma.mma.sync.aligned.row.row.m16n16k16.f32.f32 {%f66, %f67, %f68, %f69, %f70, %f71, %f72, %f73}, {%r2, %r3, %r4, %r5, %r6, %r7, %r8, %r9}, {%r10, %r11, %r12, %r13, %r14, %r15, %r16, %r17}, {%f58, %f59, %f60, %f61, %f62, %f63, %f64, %f65};
	wmma.mma.sync.aligned.row.row.m16n16k16.f32.f32 {%f74, %f75, %f76, %f77, %f78, %f79, %f80, %f81}, {%r2, %r3, %r4, %r5, %r6, %r7, %r8, %r9}, {%r10, %r11, %r12, %r13, %r14, %r15, %r16, %r17}, {%f66, %f67, %f68, %f69, %f70, %f71, %f72, %f73};
	wmma.mma.sync.aligned.row.row.m16n16k16.f32.f32 {%f82, %f83, %f84, %f85, %f86, %f87, %f88, %f89}, {%r2, %r3, %r4, %r5, %r6, %r7, %r8, %r9}, {%r10, %r11, %r12, %r13, %r14, %r15, %r16, %r17}, {%f74, %f75, %f76, %f77, %f78, %f79, %f80, %f81};
	wmma.mma.sync.aligned.row.row.m16n16k16.f32.f32 {%f90, %f91, %f92, %f93, %f94, %f95, %f96, %f97}, {%r2, %r3, %r4, %r5, %r6, %r7, %r8, %r9}, {%r10, %r11, %r12, %r13, %r14, %r15, %r16, %r17}, {%f82, %f83, %f84, %f85, %f86, %f87, %f88, %f89};
	wmma.mma.sync.aligned.row.row.m16n16k16.f32.f32 {%f98, %f99, %f100, %f101, %f102, %f103, %f104, %f105}, {%r2, %r3, %r4, %r5, %r6, %r7, %r8, %r9}, {%r10, %r11, %r12, %r13, %r14, %r15, %r16, %r17}, {%f90, %f91, %f92, %f93, %f94, %f95, %f96, %f97};
	wmma.mma.sync.aligned.row.row.m16n16k16.f32.f32 {%f106, %f107, %f108, %f109, %f110, %f111, %f112, %f113}, {%r2, %r3, %r4, %r5, %r6, %r7, %r8, %r9}, {%r10, %r11, %r12, %r13, %r14, %r15, %r16, %r17}, {%f98, %f99, %f100, %f101, %f102, %f103, %f104, %f105};
	wmma.mma.sync.aligned.row.row.m16n16k16.f32.f32 {%f114, %f115, %f116, %f117, %f118, %f119, %f120, %f121}, {%r2, %r3, %r4, %r5, %r6, %r7, %r8, %r9}, {%r10, %r11, %r12, %r13, %r14, %r15, %r16, %r17}, {%f106, %f107, %f108, %f109, %f110, %f111, %f112, %f113};
	wmma.mma.sync.aligned.row.row.m16n16k16.f32.f32 {%f122, %f123, %f124, %f125, %f126, %f127, %f128, %f129}, {%r2, %r3, %r4, %r5, %r6, %r7, %r8, %r9}, {%r10, %r11, %r12, %r13, %r14, %r15, %r16, %r17}, {%f114, %f115, %f116, %f117, %f118, %f119, %f120, %f121};
	wmma.mma.sync.aligned.row.row.m16n16k16.f32.f32 {%f130, %f131, %f132, %f133, %f134, %f135, %f136, %f137}, {%r2, %r3, %r4, %r5, %r6, %r7, %r8, %r9}, {%r10, %r11, %r12, %r13, %r14, %r15, %r16, %r17}, {%f122, %f123, %f124, %f125, %f126, %f127, %f128, %f129};
	wmma.mma.sync.aligned.row.row.m16n16k16.f32.f32 {%f138, %f139, %f140, %f141, %f142, %f143, %f144, %f145}, {%r2, %r3, %r4, %r5, %r6, %r7, %r8, %r9}, {%r10, %r11, %r12, %r13, %r14, %r15, %r16, %r17}, {%f130, %f131, %f132, %f133, %f134, %f135, %f136, %f137};
	wmma.mma.sync.aligned.row.row.m16n16k16.f32.f32 {%f146, %f147, %f148, %f149, %f150, %f151, %f152, %f153}, {%r2, %r3, %r4, %r5, %r6, %r7, %r8, %r9}, {%r10, %r11, %r12, %r13, %r14, %r15, %r16, %r17}, {%f138, %f139, %f140, %f141, %f142, %f143, %f144, %f145};
	wmma.mma.sync.aligned.row.row.m16n16k16.f32.f32 {%f154, %f155, %f156, %f157, %f158, %f159, %f160, %f161}, {%r2, %r3, %r4, %r5, %r6, %r7, %r8, %r9}, {%r10, %r11, %r12, %r13, %r14, %r15, %r16, %r17}, {%f146, %f147, %f148, %f149, %f150, %f151, %f152, %f153};
	wmma.mma.sync.aligned.row.row.m16n16k16.f32.f32 {%f162, %f163, %f164, %f165, %f166, %f167, %f168, %f169}, {%r2, %r3, %r4, %r5, %r6, %r7, %r8, %r9}, {%r10, %r11, %r12, %r13, %r14, %r15, %r16, %r17}, {%f154, %f155, %f156, %f157, %f158, %f159, %f160, %f161};
	wmma.mma.sync.aligned.row.row.m16n16k16.f32.f32 {%f170, %f171, %f172, %f173, %f174, %f175, %f176, %f177}, {%r2, %r3, %r4, %r5, %r6, %r7, %r8, %r9}, {%r10, %r11, %r12, %r13, %r14, %r15, %r16, %r17}, {%f162, %f163, %f164, %f165, %f166, %f167, %f168, %f169};
	wmma.mma.sync.aligned.row.row.m16n16k16.f32.f32 {%f178, %f179, %f180, %f181, %f182, %f183, %f184, %f185}, {%r2, %r3, %r4, %r5, %r6, %r7, %r8, %r9}, {%r10, %r11, %r12, %r13, %r14, %r15, %r16, %r17}, {%f170, %f171, %f172, %f173, %f174, %f175, %f176, %f177};
	wmma.mma.sync.aligned.row.row.m16n16k16.f32.f32 {%f186, %f187, %f188, %f189, %f190, %f191, %f192, %f193}, {%r2, %r3, %r4, %r5, %r6, %r7, %r8, %r9}, {%r10, %r11, %r12, %r13, %r14, %r15, %r16, %r17}, {%f178, %f179, %f180, %f181, %f182, %f183, %f184, %f185};
	wmma.mma.sync.aligned.row.row.m16n16k16.f32.f32 {%f194, %f195, %f196, %f197, %f198, %f199, %f200, %f201}, {%r2, %r3, %r4, %r5, %r6, %r7, %r8, %r9}, {%r10, %r11, %r12, %r13, %r14, %r15, %r16, %r17}, {%f186, %f187, %f188, %f189, %f190, %f191, %f192, %f193};
	wmma.mma.sync.aligned.row.row.m16n16k16.f32.f32 {%f202, %f203, %f204, %f205, %f206, %f207, %f208, %f209}, {%r2, %r3, %r4, %r5, %r6, %r7, %r8, %r9}, {%r10, %r11, %r12, %r13, %r14, %r15, %r16, %r17}, {%f194, %f195, %f196, %f197, %f198, %f199, %f200, %f201};
	wmma.mma.sync.aligned.row.row.m16n16k16.f32.f32 {%f210, %f211, %f212, %f213, %f214, %f215, %f216, %f217}, {%r2, %r3, %r4, %r5, %r6, %r7, %r8, %r9}, {%r10, %r11, %r12, %r13, %r14, %r15, %r16, %r17}, {%f202, %f203, %f204, %f205, %f206, %f207, %f208, %f209};
	wmma.mma.sync.aligned.row.row.m16n16k16.f32.f32 {%f218, %f219, %f220, %f221, %f222, %f223, %f224, %f225}, {%r2, %r3, %r4, %r5, %r6, %r7, %r8, %r9}, {%r10, %r11, %r12, %r13, %r14, %r15, %r16, %r17}, {%f210, %f211, %f212, %f213, %f214, %f215, %f216, %f217};
	wmma.mma.sync.aligned.row.row.m16n16k16.f32.f32 {%f226, %f227, %f228, %f229, %f230, %f231, %f232, %f233}, {%r2, %r3, %r4, %r5, %r6, %r7, %r8, %r9}, {%r10, %r11, %r12, %r13, %r14, %r15, %r16, %r17}, {%f218, %f219, %f220, %f221, %f222, %f223, %f224, %f225};
	wmma.mma.sync.aligned.row.row.m16n16k16.f32.f32 {%f234, %f235, %f236, %f237, %f238, %f239, %f240, %f241}, {%r2, %r3, %r4, %r5, %r6, %r7, %r8, %r9}, {%r10, %r11, %r12, %r13, %r14, %r15, %r16, %r17}, {%f226, %f227, %f228, %f229, %f230, %f231, %f232, %f233};
	wmma.mma.sync.aligned.row.row.m16n16k16.f32.f32 {%f242, %f243, %f244, %f245, %f246, %f247, %f248, %f249}, {%r2, %r3, %r4, %r5, %r6, %r7, %r8, %r9}, {%r10, %r11, %r12, %r13, %r14, %r15, %r16, %r17}, {%f234, %f235, %f236, %f237, %f238, %f239, %f240, %f241};
	wmma.mma.sync.aligned.row.row.m16n16k16.f32.f32 {%f250, %f251, %f252, %f253, %f254, %f255, %f256, %f257}, {%r2, %r3, %r4, %r5, %r6, %r7, %r8, %r9}, {%r10, %r11, %r12, %r13, %r14, %r15, %r16, %r17}, {%f242, %f243, %f244, %f245, %f246, %f247, %f248, %f249};
	wmma.mma.sync.aligned.row.row.m16n16k16.f32.f32 {%f258, %f259, %f260, %f261, %f262, %f263, %f264, %f265}, {%r2, %r3, %r4, %r5, %r6, %r7, %r8, %r9}, {%r10, %r11, %r12, %r13, %r14, %r15, %r16, %r17}, {%f250, %f251, %f252, %f253, %f254, %f255, %f256, %f257};
	wmma.mma.sync.aligned.row.row.m16n16k16.f32.f32 {%f266, %f267, %f268, %f269, %f270, %f271, %f272, %f273}, {%r2, %r3, %r4, %r5, %r6, %r7, %r8, %r9}, {%r10, %r11, %r12, %r13, %r14, %r15, %r16, %r17}, {%f258, %f259, %f260, %f261, %f262, %f263, %f264, %f265};
	wmma.mma.sync.aligned.row.row.m16n16k16.f32.f32 {%f274, %f275, %f276, %f277, %f278, %f279, %f280, %f281}, {%r2, %r3, %r4, %r5, %r6, %r7, %r8, %r9}, {%r10, %r11, %r12, %r13, %r14, %r15, %r16, %r17}, {%f266, %f267, %f268, %f269, %f270, %f271, %f272, %f273};
	wmma.mma.sync.aligned.row.row.m16n16k16.f32.f32 {%f282, %f283, %f284, %f285, %f286, %f287, %f288, %f289}, {%r2, %r3, %r4, %r5, %r6, %r7, %r8, %r9}, {%r10, %r11, %r12, %r13, %r14, %r15, %r16, %r17}, {%f274, %f275, %f276, %f277, %f278, %f279, %f280, %f281};
	wmma.mma.sync.aligned.row.row.m16n16k16.f32.f32 {%f290, %f291, %f292, %f293, %f294, %f295, %f296, %f297}, {%r2, %r3, %r4, %r5, %r6, %r7, %r8, %r9}, {%r10, %r11, %r12, %r13, %r14, %r15, %r16, %r17}, {%f282, %f283, %f284, %f285, %f286, %f287, %f288, %f289};
	wmma.mma.sync.aligned.row.row.m16n16k16.f32.f32 {%f298, %f299, %f300, %f301, %f302, %f303, %f304, %f305}, {%r2, %r3, %r4, %r5, %r6, %r7, %r8, %r9}, {%r10, %r11, %r12, %r13, %r14, %r15, %r16, %r17}, {%f290, %f291, %f292, %f293, %f294, %f295, %f296, %f297};
	wmma.mma.sync.aligned.row.row.m16n16k16.f32.f32 {%f306, %f307, %f308, %f309, %f310, %f311, %f312, %f313}, {%r2, %r3, %r4, %r5, %r6, %r7, %r8, %r9}, {%r10, %r11, %r12, %r13, %r14, %r15, %r16, %r17}, {%f298, %f299, %f300, %f301, %f302, %f303, %f304, %f305};
	wmma.mma.sync.aligned.row.row.m16n16k16.f32.f32 {%f314, %f315, %f316, %f317, %f318, %f319, %f320, %f321}, {%r2, %r3, %r4, %r5, %r6, %r7, %r8, %r9}, {%r10, %r11, %r12, %r13, %r14, %r15, %r16, %r17}, {%f306, %f307, %f308, %f309, %f310, %f311, %f312, %f313};
	wmma.mma.sync.aligned.row.row.m16n16k16.f32.f32 {%f322, %f323, %f324, %f325, %f326, %f327, %f328, %f329}, {%r2, %r3, %r4, %r5, %r6, %r7, %r8, %r9}, {%r10, %r11, %r12, %r13, %r14, %r15, %r16, %r17}, {%f314, %f315, %f316, %f317, %f318, %f319, %f320, %f321};
	wmma.mma.sync.aligned.row.row.m16n16k16.f32.f32 {%f330, %f331, %f332, %f333, %f334, %f335, %f336, %f337}, {%r2, %r3, %r4, %r5, %r6, %r7, %r8, %r9}, {%r10, %r11, %r12, %r13, %r14, %r15, %r16, %r17}, {%f322, %f323, %f324, %f325, %f326, %f327, %f328, %f329};
	wmma.mma.sync.aligned.row.row.m16n16k16.f32.f32 {%f338, %f339, %f340, %f341, %f342, %f343, %f344, %f345}, {%r2, %r3, %r4, %r5, %r6, %r7, %r8, %r9}, {%r10, %r11, %r12, %r13, %r14, %r15, %r16, %r17}, {%f330, %f331, %f332, %f333, %f334, %f335, %f336, %f337};
	wmma.mma.sync.aligned.row.row.m16n16k16.f32.f32 {%f346, %f347, %f348, %f349, %f350, %f351, %f352, %f353}, {%r2, %r3, %r4, %r5, %r6, %r7, %r8, %r9}, {%r10, %r11, %r12, %r13, %r14, %r15, %r16, %r17}, {%f338, %f339, %f340, %f341, %f342, %f343, %f344, %f345};
	wmma.mma.sync.aligned.row.row.m16n16k16.f32.f32 {%f354, %f355, %f356, %f357, %f358, %f359, %f360, %f361}, {%r2, %r3, %r4, %r5, %r6, %r7, %r8, %r9}, {%r10, %r11, %r12, %r13, %r14, %r15, %r16, %r17}, {%f346, %f347, %f348, %f349, %f350, %f351, %f352, %f353};
	wmma.mma.sync.aligned.row.row.m16n16k16.f32.f32 {%f362, %f363, %f364, %f365, %f366, %f367, %f368, %f369}, {%r2, %r3, %r4, %r5, %r6, %r7, %r8, %r9}, {%r10, %r11, %r12, %r13, %r14, %r15, %r16, %r17}, {%f354, %f355, %f356, %f357, %f358, %f359, %f360, %f361};
	wmma.mma.sync.aligned.row.row.m16n16k16.f32.f32 {%f370, %f371, %f372, %f373, %f374, %f375, %f376, %f377}, {%r2, %r3, %r4, %r5, %r6, %r7, %r8, %r9}, {%r10, %r11, %r12, %r13, %r14, %r15, %r16, %r17}, {%f362, %f363, %f364, %f365, %f366, %f367, %f368, %f369};
	wmma.mma.sync.aligned.row.row.m16n16k16.f32.f32 {%f378, %f379, %f380, %f381, %f382, %f383, %f384, %f385}, {%r2, %r3, %r4, %r5, %r6, %r7, %r8, %r9}, {%r10, %r11, %r12, %r13, %r14, %r15, %r16, %r17}, {%f370, %f371, %f372, %f373, %f374, %f375, %f376, %f377};
	wmma.mma.sync.aligned.row.row.m16n16k16.f32.f32 {%f386, %f387, %f388, %f389, %f390, %f391, %f392, %f393}, {%r2, %r3, %r4, %r5, %r6, %r7, %r8, %r9}, {%r10, %r11, %r12, %r13, %r14, %r15, %r16, %r17}, {%f378, %f379, %f380, %f381, %f382, %f383, %f384, %f385};
	wmma.mma.sync.aligned.row.row.m16n16k16.f32.f32 {%f394, %f395, %f396, %f397, %f398, %f399, %f400, %f401}, {%r2, %r3, %r4, %r5, %r6, %r7, %r8, %r9}, {%r10, %r11, %r12, %r13, %r14, %r15, %r16, %r17}, {%f386, %f387, %f388, %f389, %f390, %f391, %f392, %f393};
	wmma.mma.sync.aligned.row.row.m16n16k16.f32.f32 {%f402, %f403, %f404, %f405, %f406, %f407, %f408, %f409}, {%r2, %r3, %r4, %r5, %r6, %r7, %r8, %r9}, {%r10, %r11, %r12, %r13, %r14, %r15, %r16, %r17}, {%f394, %f395, %f396, %f397, %f398, %f399, %f400, %f401};
	wmma.mma.sync.aligned.row.row.m16n16k16.f32.f32 {%f410, %f411, %f412, %f413, %f414, %f415, %f416, %f417}, {%r2, %r3, %r4, %r5, %r6, %r7, %r8, %r9}, {%r10, %r11, %r12, %r13, %r14, %r15, %r16, %r17}, {%f402, %f403, %f404, %f405, %f406, %f407, %f408, %f409};
	wmma.mma.sync.aligned.row.row.m16n16k16.f32.f32 {%f418, %f419, %f420, %f421, %f422, %f423, %f424, %f425}, {%r2, %r3, %r4, %r5, %r6, %r7, %r8, %r9}, {%r10, %r11, %r12, %r13, %r14, %r15, %r16, %r17}, {%f410, %f411, %f412, %f413, %f414, %f415, %f416, %f417};
	wmma.mma.sync.aligned.row.row.m16n16k16.f32.f32 {%f426, %f427, %f428, %f429, %f430, %f431, %f432, %f433}, {%r2, %r3, %r4, %r5, %r6, %r7, %r8, %r9}, {%r10, %r11, %r12, %r13, %r14, %r15, %r16, %r17}, {%f418, %f419, %f420, %f421, %f422, %f423, %f424, %f425};
	wmma.mma.sync.aligned.row.row.m16n16k16.f32.f32 {%f434, %f435, %f436, %f437, %f438, %f439, %f440, %f441}, {%r2, %r3, %r4, %r5, %r6, %r7, %r8, %r9}, {%r10, %r11, %r12, %r13, %r14, %r15, %r16, %r17}, {%f426, %f427, %f428, %f429, %f430, %f431, %f432, %f433};
	wmma.mma.sync.aligned.row.row.m16n16k16.f32.f32 {%f442, %f443, %f444, %f445, %f446, %f447, %f448, %f449}, {%r2, %r3, %r4, %r5, %r6, %r7, %r8, %r9}, {%r10, %r11, %r12, %r13, %r14, %r15, %r16, %r17}, {%f434, %f435, %f436, %f437, %f438, %f439, %f440, %f441};
	wmma.mma.sync.aligned.row.row.m16n16k16.f32.f32 {%f450, %f451, %f452, %f453, %f454, %f455, %f456, %f457}, {%r2, %r3, %r4, %r5, %r6, %r7, %r8, %r9}, {%r10, %r11, %r12, %r13, %r14, %r15, %r16, %r17}, {%f442, %f443, %f444, %f445, %f446, %f447, %f448, %f449};
	wmma.mma.sync.aligned.row.row.m16n16k16.f32.f32 {%f458, %f459, %f460, %f461, %f462, %f463, %f464, %f465}, {%r2, %r3, %r4, %r5, %r6, %r7, %r8, %r9}, {%r10, %r11, %r12, %r13, %r14, %r15, %r16, %r17}, {%f450, %f451, %f452, %f453, %f454, %f455, %f456, %f457};
	wmma.mma.sync.aligned.row.row.m16n16k16.f32.f32 {%f466, %f467, %f468, %f469, %f470, %f471, %f472, %f473}, {%r2, %r3, %r4, %r5, %r6, %r7, %r8, %r9}, {%r10, %r11, %r12, %r13, %r14, %r15, %r16, %r17}, {%f458, %f459, %f460, %f461, %f462, %f463, %f464, %f465};
	wmma.mma.sync.aligned.row.row.m16n16k16.f32.f32 {%f474, %f475, %f476, %f477, %f478, %f479, %f480, %f481}, {%r2, %r3, %r4, %r5, %r6, %r7, %r8, %r9}, {%r10, %r11, %r12, %r13, %r14, %r15, %r16, %r17}, {%f466, %f467, %f468, %f469, %f470, %f471, %f472, %f473};
	wmma.mma.sync.aligned.row.row.m16n16k16.f32.f32 {%f482, %f483, %f484, %f485, %f486, %f487, %f488, %f489}, {%r2, %r3, %r4, %r5, %r6, %r7, %r8, %r9}, {%r10, %r11, %r12, %r13, %r14, %r15, %r16, %r17}, {%f474, %f475, %f476, %f477, %f478, %f479, %f480, %f481};
	wmma.mma.sync.aligned.row.row.m16n16k16.f32.f32 {%f490, %f491, %f492, %f493, %f494, %f495, %f496, %f497}, {%r2, %r3, %r4, %r5, %r6, %r7, %r8, %r9}, {%r10, %r11, %r12, %r13, %r14, %r15, %r16, %r17}, {%f482, %f483, %f484, %f485, %f486, %f487, %f488, %f489};
	wmma.mma.sync.aligned.row.row.m16n16k16.f32.f32 {%f498, %f499, %f500, %f501, %f502, %f503, %f504, %f505}, {%r2, %r3, %r4, %r5, %r6, %r7, %r8, %r9}, {%r10, %r11, %r12, %r13, %r14, %r15, %r16, %r17}, {%f490, %f491, %f492, %f493, %f494, %f495, %f496, %f497};
	wmma.mma.sync.aligned.row.row.m16n16k16.f32.f32 {%f506, %f507, %f508, %f509, %f510, %f511, %f512, %f513}, {%r2, %r3, %r4, %r5, %r6, %r7, %r8, %r9}, {%r10, %r11, %r12, %r13, %r14, %r15, %r16, %r17}, {%f498, %f499, %f500, %f501, %f502, %f503, %f504, %f505};
	wmma.mma.sync.aligned.row.row.m16n16k16.f32.f32 {%f514, %f515, %f516, %f517, %f518, %f519, %f520, %f521}, {%r2, %r3, %r4, %r5, %r6, %r7, %r8, %r9}, {%r10, %r11, %r12, %r13, %r14, %r15, %r16, %r17}, {%f506, %f507, %f508, %f509, %f510, %f511, %f512, %f513};
	wmma.mma.sync.aligned.row.row.m16n16k16.f32.f32 {%f529, %f528, %f527, %f526, %f525, %f524, %f523, %f522}, {%r2, %r3, %r4, %r5, %r6, %r7, %r8, %r9}, {%r10, %r11, %r12, %r13, %r14, %r15, %r16, %r17}, {%f514, %f515, %f516, %f517, %f518, %f519, %f520, %f521};
	add.s32 	%r30, %r30, 64;
	setp.ne.s32 	%p1, %r30, 1000000;
	@%p1 bra 	$L__BB0_1;
	cvta.to.global.u64 	%rd6, %rd1;
	mul.wide.s32 	%rd7, %r1, 4;
	add.s64 	%rd8, %rd6, %rd7;
	wmma.store.d.sync.aligned.row.m16n16k16.global.f32 	[%rd8], {%f529, %f528, %f527, %f526, %f525, %f524, %f523, %f522}, %r20;
	ret;

}


// ===== COMPILED SASS (sm_100) =====

	.target	sm_100

	.elftype	@"ET_EXEC"


//--------------------- .note.nv.tkinfo           --------------------------
	.section	.note.nv.tkinfo,"",@"SHT_NOTE"
	.sectionflags	@"SHF_NOTE_NV_TKINFO"
	.tkinfo
        /*0018*/ 	.word	0x00000002
        /*0030*/ 	.string	""
        /*0030*/ 	.string	"ptxas"
        /*0030*/ 	.string	"Cuda compilation tools, release 13.0, V13.0.88"
        /*0030*/ 	.string	"Build cuda_13.0.r13.0/compiler.36424714_0"
        /*0030*/ 	.string	"-arch sm_100 -m 64 "



//--------------------- .note.nv.cuinfo           --------------------------
	.section	.note.nv.cuinfo,"",@"SHT_NOTE"
	.sectionflags	@"SHF_NOTE_NV_CUINFO"
        /*0018*/ 	.short	0x0002
        /*001a*/ 	.short	0x0064
        /*001c*/ 	.short	0x0082
	.zero		2


//--------------------- .nv.info                  --------------------------
	.section	.nv.info,"",@"SHT_CUDA_INFO"
	.align	4


	//----- nvinfo : EIATTR_REGCOUNT
	.align		4
        /*0000*/ 	.byte	0x04, 0x2f
        /*0002*/ 	.short	(.L_1 - .L_0)
	.align		4
.L_0:
        /*0004*/ 	.word	index@(_Z16wmma_loop_kernelI6__halfLi1000000EEvPT_Pfi)
        /*0008*/ 	.word	0x0000001a


	//----- nvinfo : EIATTR_FRAME_SIZE
	.align		4
.L_1:
        /*000c*/ 	.byte	0x04, 0x11
        /*000e*/ 	.short	(.L_3 - .L_2)
	.align		4
.L_2:
        /*0010*/ 	.word	index@(_Z16wmma_loop_kernelI6__halfLi1000000EEvPT_Pfi)
        /*0014*/ 	.word	0x00000000


	//----- nvinfo : EIATTR_MIN_STACK_SIZE
	.align		4
.L_3:
        /*0018*/ 	.byte	0x04, 0x12
        /*001a*/ 	.short	(.L_5 - .L_4)
	.align		4
.L_4:
        /*001c*/ 	.word	index@(_Z16wmma_loop_kernelI6__halfLi1000000EEvPT_Pfi)
        /*0020*/ 	.word	0x00000000
.L_5:


//--------------------- .nv.compat                --------------------------
	.section	.nv.compat,"",@"SHT_CUDA_COMPAT_INFO"
	.align	4
        /*0000*/ 	.byte	0x02, 0x09, 0x00, 0x00, 0x02, 0x02, 0x01, 0x00, 0x02, 0x05, 0x05, 0x00, 0x03, 0x07, 0x01, 0x01
        /*0010*/ 	.byte	0x02, 0x03, 0x00, 0x00, 0x02, 0x06, 0x01, 0x00, 0x04, 0x0b, 0x08, 0x00, 0x09, 0x00, 0x00, 0x00
        /*0020*/ 	.byte	0x00, 0x00, 0x00, 0x00


//--------------------- .nv.info._Z16wmma_loop_kernelI6__halfLi1000000EEvPT_Pfi --------------------------
	.section	.nv.info._Z16wmma_loop_kernelI6__halfLi1000000EEvPT_Pfi,"",@"SHT_CUDA_INFO"
	.sectionflags	@""
	.align	4


	//----- nvinfo : EIATTR_CUDA_API_VERSION
	.align		4
        /*0000*/ 	.byte	0x04, 0x37
        /*0002*/ 	.short	(.L_7 - .L_6)
.L_6:
        /*0004*/ 	.word	0x00000082


	//----- nvinfo : EIATTR_KPARAM_INFO
	.align		4
.L_7:
        /*0008*/ 	.byte	0x04, 0x17
        /*000a*/ 	.short	(.L_9 - .L_8)
.L_8:
        /*000c*/ 	.word	0x00000000
        /*0010*/ 	.short	0x0002
        /*0012*/ 	.short	0x0010
        /*0014*/ 	.byte	0x00, 0xf0, 0x11, 0x00


	//----- nvinfo : EIATTR_KPARAM_INFO
	.align		4
.L_9:
        /*0018*/ 	.byte	0x04, 0x17
        /*001a*/ 	.short	(.L_11 - .L_10)
.L_10:
        /*001c*/ 	.word	0x00000000
        /*0020*/ 	.short	0x0001
        /*0022*/ 	.short	0x0008
        /*0024*/ 	.byte	0x00, 0xf5, 0x21, 0x00


	//----- nvinfo : EIATTR_KPARAM_INFO
	.align		4
.L_11:
        /*0028*/ 	.byte	0x04, 0x17
        /*002a*/ 	.short	(.L_13 - .L_12)
.L_12:
        /*002c*/ 	.word	0x00000000
        /*0030*/ 	.short	0x0000
        /*0032*/ 	.short	0x0000
        /*0034*/ 	.byte	0x00, 0xf5, 0x21, 0x00


	//----- nvinfo : EIATTR_SPARSE_MMA_MASK
	.align		4
.L_13:
        /*0038*/ 	.byte	0x03, 0x50
        /*003a*/ 	.short	0x0000


	//----- nvinfo : EIATTR_WMMA_USED
	.align		4
        /*003c*/ 	.byte	0x01, 0x2b
	.zero		2


	//----- nvinfo : EIATTR_MAXREG_COUNT
	.align		4
        /*0040*/ 	.byte	0x03, 0x1b
        /*0042*/ 	.short	0x00ff


	//----- nvinfo : EIATTR_MERCURY_ISA_VERSION
	.align		4
        /*0044*/ 	.byte	0x03, 0x5f
        /*0046*/ 	.short	0x0101


	//----- nvinfo : EIATTR_VRC_CTA_INIT_COUNT
	.align		4
        /*0048*/ 	.byte	0x02, 0x4a
	.zero		1
	.zero		1


	//----- nvinfo : EIATTR_EXIT_INSTR_OFFSETS
	.align		4
        /*004c*/ 	.byte	0x04, 0x1c
        /*004e*/ 	.short	(.L_15 - .L_14)


	//   ....[0]....
.L_14:
        /*0050*/ 	.word	0x00000b00


	//----- nvinfo : EIATTR_CBANK_PARAM_SIZE
	.align		4
.L_15:
        /*0054*/ 	.byte	0x03, 0x19
        /*0056*/ 	.short	0x0014


	//----- nvinfo : EIATTR_PARAM_CBANK
	.align		4
        /*0058*/ 	.byte	0x04, 0x0a
        /*005a*/ 	.short	(.L_17 - .L_16)
	.align		4
.L_16:
        /*005c*/ 	.word	index@(.nv.constant0._Z16wmma_loop_kernelI6__halfLi1000000EEvPT_Pfi)
        /*0060*/ 	.short	0x0380
        /*0062*/ 	.short	0x0014


	//----- nvinfo : EIATTR_SW_WAR
	.align		4
.L_17:
        /*0064*/ 	.byte	0x04, 0x36
        /*0066*/ 	.short	(.L_19 - .L_18)
.L_18:
        /*0068*/ 	.word	0x00000008
.L_19:


//--------------------- .nv.callgraph             --------------------------
	.section	.nv.callgraph,"",@"SHT_CUDA_CALLGRAPH"
	.align	4
	.sectionentsize	8
	.align		4
        /*0000*/ 	.word	0x00000000
	.align		4
        /*0004*/ 	.word	0xffffffff
	.align		4
        /*0008*/ 	.word	0x00000000
	.align		4
        /*000c*/ 	.word	0xfffffffe
	.align		4
        /*0010*/ 	.word	0x00000000
	.align		4
        /*0014*/ 	.word	0xfffffffd
	.align		4
        /*0018*/ 	.word	0x00000000
	.align		4
        /*001c*/ 	.word	0xfffffffc


//--------------------- .text._Z16wmma_loop_kernelI6__halfLi1000000EEvPT_Pfi --------------------------
	.section	.text._Z16wmma_loop_kernelI6__halfLi1000000EEvPT_Pfi,"ax",@progbits
	.align	128
        .global         _Z16wmma_loop_kernelI6__halfLi1000000EEvPT_Pfi
        .type           _Z16wmma_loop_kernelI6__halfLi1000000EEvPT_Pfi,@function
        .size           _Z16wmma_loop_kernelI6__halfLi1000000EEvPT_Pfi,(.L_x_2 - _Z16wmma_loop_kernelI6__halfLi1000000EEvPT_Pfi)
        .other          _Z16wmma_loop_kernelI6__halfLi1000000EEvPT_Pfi,@"STO_CUDA_ENTRY STV_DEFAULT"
_Z16wmma_loop_kernelI6__halfLi1000000EEvPT_Pfi:
.text._Z16wmma_loop_kernelI6__halfLi1000000EEvPT_Pfi:
[----:B------:R-:W-:Y:S01]  /*0000*/  LDC R1, c[0x0][0x37c] ;  /* 0x0000df00ff017b82 */ /* 0x000fe20000000800 */
[----:B------:R-:W0:Y:S07]  /*0010*/  S2R R0, SR_TID.X ;  /* 0x0000000000007919 */ /* 0x000e2e0000002100 */
[----:B------:R-:W0:Y:S01]  /*0020*/  S2UR UR4, SR_CTAID.X ;  /* 0x00000000000479c3 */ /* 0x000e220000002500 */
[----:B------:R-:W-:Y:S01]  /*0030*/  IMAD.MOV.U32 R21, RZ, RZ, RZ ;  /* 0x000000ffff157224 */ /* 0x000fe200078e00ff */
[----:B------:R-:W1:Y:S01]  /*0040*/  LDCU.64 UR6, c[0x0][0x358] ;  /* 0x00006b00ff0677ac */ /* 0x000e620008000a00 */
[----:B------:R-:W2:Y:S05]  /*0050*/  S2R R20, SR_LANEID ;  /* 0x0000000000147919 */ /* 0x000eaa0000000000 */
[----:B------:R-:W0:Y:S08]  /*0060*/  LDC R5, c[0x0][0x360] ;  /* 0x0000d800ff057b82 */ /* 0x000e300000000800 */
[----:B------:R-:W3:Y:S08]  /*0070*/  LDC R23, c[0x0][0x390] ;  /* 0x0000e400ff177b82 */ /* 0x000ef00000000800 */
[----:B------:R-:W4:Y:S01]  /*0080*/  LDC.64 R2, c[0x0][0x380] ;  /* 0x0000e000ff027b82 */ /* 0x000f220000000a00 */
[----:B0-----:R-:W-:Y:S01]  /*0090*/  IMAD R0, R5, UR4, R0 ;  /* 0x0000000405007c24 */ /* 0x001fe2000f8e0200 */
[----:B--2---:R-:W-:-:S04]  /*00a0*/  SHF.R.U32.HI R7, RZ, 0x2, R20 ;  /* 0x00000002ff077819 */ /* 0x004fc80000011614 */
[----:B------:R-:W-:Y:S02]  /*00b0*/  SHF.R.S32.HI R5, RZ, 0x1f, R0 ;  /* 0x0000001fff057819 */ /* 0x000fe40000011400 */
[----:B------:R-:W-:Y:S02]  /*00c0*/  LOP3.LUT R20, R20, 0x3, RZ, 0xc0, !PT ;  /* 0x0000000314147812 */ /* 0x000fe400078ec0ff */
[----:B------:R-:W-:Y:S02]  /*00d0*/  LEA.HI R5, R5, R0, RZ, 0x5 ;  /* 0x0000000005057211 */ /* 0x000fe400078f28ff */
[----:B---3--:R-:W-:Y:S02]  /*00e0*/  SHF.R.U32.HI R0, RZ, 0x1, R23 ;  /* 0x00000001ff007819 */ /* 0x008fe40000011617 */
[----:B------:R-:W-:-:S03]  /*00f0*/  SHF.R.S32.HI R5, RZ, 0x5, R5 ;  /* 0x00000005ff057819 */ /* 0x000fc60000011405 */
[----:B------:R-:W-:-:S04]  /*0100*/  IMAD.WIDE.U32 R20, R7, R0, R20 ;  /* 0x0000000007147225 */ /* 0x000fc800078e0014 */
[----:B------:R-:W-:-:S04]  /*0110*/  IMAD.SHL.U32 R6, R5, 0x10, RZ ;  /* 0x0000001005067824 */ /* 0x000fc800078e00ff */
[----:B----4-:R-:W-:-:S03]  /*0120*/  IMAD.WIDE R2, R6, 0x2, R2 ;  /* 0x0000000206027825 */ /* 0x010fc600078e0202 */
[----:B------:R-:W-:-:S04]  /*0130*/  LEA R16, P0, R20, R2, 0x2 ;  /* 0x0000000214107211 */ /* 0x000fc800078010ff */
[----:B------:R-:W-:-:S03]  /*0140*/  LEA.HI.X R17, R20, R3, R21, 0x2, P0 ;  /* 0x0000000314117211 */ /* 0x000fc600000f1415 */
[----:B------:R-:W-:Y:S02]  /*0150*/  IMAD.WIDE.U32 R22, R23, 0x10, R16 ;  /* 0x0000001017167825 */ /* 0x000fe400078e0010 */
[----:B-1----:R-:W2:Y:S04]  /*0160*/  LDG.E R8, desc[UR6][R16.64] ;  /* 0x0000000610087981 */ /* 0x002ea8000c1e1900 */
[----:B------:R0:W3:Y:S04]  /*0170*/  LDG.E R10, desc[UR6][R16.64+0x10] ;  /* 0x00001006100a7981 */ /* 0x0000e8000c1e1900 */
[----:B------:R-:W4:Y:S04]  /*0180*/  LDG.E R9, desc[UR6][R22.64] ;  /* 0x0000000616097981 */ /* 0x000f28000c1e1900 */
[----:B------:R-:W5:Y:S01]  /*0190*/  LDG.E R11, desc[UR6][R22.64+0x10] ;  /* 0x00001006160b7981 */ /* 0x000f62000c1e1900 */
[----:B------:R-:W-:-:S02]  /*01a0*/  CS2R R14, SRZ ;  /* 0x00000000000e7805 */ /* 0x000fc4000001ff00 */
[----:B------:R-:W-:Y:S02]  /*01b0*/  CS2R R12, SRZ ;  /* 0x00000000000c7805 */ /* 0x000fe4000001ff00 */
[----:B------:R-:W-:Y:S02]  /*01c0*/  CS2R R18, SRZ ;  /* 0x0000000000127805 */ /* 0x000fe4000001ff00 */
[----:B0-----:R-:W-:Y:S01]  /*01d0*/  CS2R R16, SRZ ;  /* 0x0000000000107805 */ /* 0x001fe2000001ff00 */
[----:B------:R-:W-:Y:S01]  /*01e0*/  UMOV UR4, URZ ;  /* 0x000000ff00047c82 */ /* 0x000fe20008000000 */
[----:B--2---:R0:W1:Y:S04]  /*01f0*/  MOVM.16.MT88 R2, R8 ;  /* 0x000000000802723a */ /* 0x0040680000000000 */
[----:B---3--:R0:W2:Y:S04]  /*0200*/  MOVM.16.MT88 R4, R10 ;  /* 0x000000000a04723a */ /* 0x0080a80000000000 */
[----:B----4-:R0:W3:Y:S04]  /*0210*/  MOVM.16.MT88 R3, R9 ;  /* 0x000000000903723a */ /* 0x0100e80000000000 */
[----:B-----5:R0:W4:Y:S02]  /*0220*/  MOVM.16.MT88 R5, R11 ;  /* 0x000000000b05723a */ /* 0x0201240000000000 */
.L_x_0:
[----:B-1-3--:R-:W-:Y:S01]  /*0230*/  HMMA.16816.F32 R16, R8, R2, R16 ;  /* 0x000000020810723c */ /* 0x00afe20000001810 */
[----:B------:R-:W-:-:S04]  /*0240*/  UIADD3 UR4, UPT, UPT, UR4, 0x40, URZ ;  /* 0x0000004004047890 */ /* 0x000fc8000fffe0ff */
[----:B------:R-:W-:-:S03]  /*0250*/  UISETP.NE.AND UP0, UPT, UR4, 0xf4240, UPT ;  /* 0x000f42400400788c */ /* 0x000fc6000bf05270 */
[----:B--2-4-:R-:W-:-:S12]  /*0260*/  HMMA.16816.F32 R12, R8, R4, R12 ;  /* 0x00000004080c723c */ /* 0x014fd8000000180c */
[C---:B------:R-:W-:Y:S08]  /*0270*/  HMMA.16816.F32 R16, R8.reuse, R2, R16 ;  /* 0x000000020810723c */ /* 0x040ff00000001810 */
[----:B------:R-:W-:-:S12]  /*0280*/  HMMA.16816.F32 R12, R8, R4, R12 ;  /* 0x00000004080c723c */ /* 0x000fd8000000180c */
        /* <DEDUP_REMOVED lines=123> */
[----:B------:R-:W-:Y:S01]  /*0a40*/  HMMA.16816.F32 R12, R8, R4, R12 ;  /* 0x00000004080c723c */ /* 0x000fe2000000180c */
[----:B------:R-:W-:-:S04]  /*0a50*/  NOP ;  /* 0x0000000000007918 */ /* 0x000fc80000000000 */
[----:B------:R-:W-:-:S15]  /*0a60*/  BRA.U UP0, `(.L_x_0) ;  /* 0xfffffff500f07547 */ /* 0x000fde000b83ffff */
[----:B------:R-:W1:Y:S02]  /*0a70*/  LDC.64 R2, c[0x0][0x388] ;  /* 0x0000e200ff027b82 */ /* 0x000e640000000a00 */
[----:B-1----:R-:W-:-:S03]  /*0a80*/  IMAD.WIDE R6, R6, 0x4, R2 ;  /* 0x0000000406067825 */ /* 0x002fc600078e0202 */
[----:B------:R-:W-:-:S04]  /*0a90*/  LEA R2, P0, R20, R6, 0x3 ;  /* 0x0000000614027211 */ /* 0x000fc800078018ff */
[----:B------:R-:W-:-:S03]  /*0aa0*/  LEA.HI.X R3, R20, R7, R21, 0x3, P0 ;  /* 0x0000000714037211 */ /* 0x000fc600000f1c15 */
[----:B------:R-:W-:Y:S02]  /*0ab0*/  IMAD.WIDE.U32 R4, R0, 0x40, R2 ;  /* 0x0000004000047825 */ /* 0x000fe400078e0002 */
[----:B------:R-:W-:Y:S04]  /*0ac0*/  STG.E.64 desc[UR6][R2.64], R16 ;  /* 0x0000001002007986 */ /* 0x000fe8000c101b06 */
[----:B------:R-:W-:Y:S04]  /*0ad0*/  STG.E.64 desc[UR6][R4.64], R18 ;  /* 0x0000001204007986 */ /* 0x000fe8000c101b06 */
[----:B------:R-:W-:Y:S04]  /*0ae0*/  STG.E.64 desc[UR6][R2.64+0x20], R12 ;  /* 0x0000200c02007986 */ /* 0x000fe8000c101b06 */
[----:B------:R-:W-:Y:S01]  /*0af0*/  STG.E.64 desc[UR6][R4.64+0x20], R14 ;  /* 0x0000200e04007986 */ /* 0x000fe2000c101b06 */
[----:B------:R-:W-:Y:S05]  /*0b00*/  EXIT ;  /* 0x000000000000794d */ /* 0x000fea0003800000 */
.L_x_1:
[----:B------:R-:W-:-:S00]  /*0b10*/  BRA `(.L_x_1) ;  /* 0xfffffffc00fc7947 */ /* 0x000fc0000383ffff */
[----:B------:R-:W-:-:S00]  /*0b20*/  NOP ;  /* 0x0000000000007918 */ /* 0x000fc00000000000 */
        /* <DEDUP_REMOVED lines=13> */
.L_x_2:


//--------------------- .nv.shared.reserved.0     --------------------------
	.section	.nv.shared.reserved.0,"aw",@nobits
	.weak		__nv_reservedSMEM_offset_0_alias
	.size		__nv_reservedSMEM_offset_0_alias, 0, 64
	.other		__nv_reservedSMEM_offset_0_alias,@"STO_CUDA_RESERVED_SHARED STV_DEFAULT"
__nv_reservedSMEM_offset_0_alias:
	.zero		0
	.zero		64


//--------------------- .nv.constant0._Z16wmma_loop_kernelI6__halfLi1000000EEvPT_Pfi --------------------------
	.section	.nv.constant0._Z16wmma_loop_kernelI6__halfLi1000000EEvPT_Pfi,"a",@progbits
	.sectionflags	@""
	.align	4
.nv.constant0._Z16wmma_loop_kernelI6__halfLi1000000EEvPT_Pfi:
	.zero		916


//--------------------- SYMBOLS --------------------------

	.type		.nv.reservedSmem.offset0,@object
	.size		.nv.reservedSmem.offset0,0x4
